//
// Generated by NVIDIA NVVM Compiler
//
// Compiler Build ID: CL-36424714
// Cuda compilation tools, release 13.0, V13.0.88
// Based on NVVM 20.0.0
//

.version 9.0
.target sm_100
.address_size 64

	// .globl	_Z11stencil_sumPdS_ii

.visible .entry _Z11stencil_sumPdS_ii(
	.param .u64 .ptr .align 1 _Z11stencil_sumPdS_ii_param_0,
	.param .u64 .ptr .align 1 _Z11stencil_sumPdS_ii_param_1,
	.param .u32 _Z11stencil_sumPdS_ii_param_2,
	.param .u32 _Z11stencil_sumPdS_ii_param_3
)
{
	.reg .pred 	%p<2>;
	.reg .b32 	%r<14>;
	.reg .b64 	%rd<15>;
	.reg .b64 	%fd<9>;

	ld.param.u64 	%rd1, [_Z11stencil_sumPdS_ii_param_0];
	ld.param.u64 	%rd2, [_Z11stencil_sumPdS_ii_param_1];
	ld.param.u32 	%r3, [_Z11stencil_sumPdS_ii_param_2];
	ld.param.u32 	%r2, [_Z11stencil_sumPdS_ii_param_3];
	mov.u32 	%r4, %ctaid.x;
	mov.u32 	%r5, %ntid.x;
	mov.u32 	%r6, %tid.x;
	mad.lo.s32 	%r1, %r4, %r5, %r6;
	mul.lo.s32 	%r7, %r2, %r3;
	setp.ge.s32 	%p1, %r1, %r7;
	@%p1 bra 	$L__BB0_2;
	div.s32 	%r8, %r1, %r2;
	add.s32 	%r9, %r2, 2;
	cvta.to.global.u64 	%rd3, %rd1;
	cvta.to.global.u64 	%rd4, %rd2;
	mad.lo.s32 	%r10, %r9, %r8, %r9;
	mul.lo.s32 	%r11, %r8, %r2;
	sub.s32 	%r12, %r1, %r11;
	add.s32 	%r13, %r10, %r12;
	cvt.s64.s32 	%rd5, %r13;
	mul.wide.s32 	%rd6, %r13, 8;
	add.s64 	%rd7, %rd3, %rd6;
	ld.global.f64 	%fd1, [%rd7];
	ld.global.f64 	%fd2, [%rd7+16];
	add.f64 	%fd3, %fd1, %fd2;
	cvt.s64.s32 	%rd8, %r9;
	sub.s64 	%rd9, %rd5, %rd8;
	shl.b64 	%rd10, %rd9, 3;
	add.s64 	%rd11, %rd3, %rd10;
	ld.global.f64 	%fd4, [%rd11+8];
	add.f64 	%fd5, %fd3, %fd4;
	mul.wide.s32 	%rd12, %r9, 8;
	add.s64 	%rd13, %rd7, %rd12;
	ld.global.f64 	%fd6, [%rd13+8];
	add.f64 	%fd7, %fd5, %fd6;
	mul.f64 	%fd8, %fd7, 0d3FD0000000000000;
	add.s64 	%rd14, %rd4, %rd6;
	st.global.f64 	[%rd14+8], %fd8;
$L__BB0_2:
	ret;

}


// ===== COMPILED SASS (sm_100) =====

	.target	sm_100

	.elftype	@"ET_EXEC"


//--------------------- .note.nv.tkinfo           --------------------------
	.section	.note.nv.tkinfo,"",@"SHT_NOTE"
	.sectionflags	@"SHF_NOTE_NV_TKINFO"
	.tkinfo
        /*0018*/ 	.word	0x00000002
        /*0030*/ 	.string	""
        /*0030*/ 	.string	"ptxas"
        /*0030*/ 	.string	"Cuda compilation tools, release 13.0, V13.0.88"
        /*0030*/ 	.string	"Build cuda_13.0.r13.0/compiler.36424714_0"
        /*0030*/ 	.string	"-arch sm_100 -m 64 "



//--------------------- .note.nv.cuinfo           --------------------------
	.section	.note.nv.cuinfo,"",@"SHT_NOTE"
	.sectionflags	@"SHF_NOTE_NV_CUINFO"
        /*0018*/ 	.short	0x0002
        /*001a*/ 	.short	0x0064
        /*001c*/ 	.short	0x0082
	.zero		2


//--------------------- .nv.info                  --------------------------
	.section	.nv.info,"",@"SHT_CUDA_INFO"
	.align	4


	//----- nvinfo : EIATTR_REGCOUNT
	.align		4
        /*0000*/ 	.byte	0x04, 0x2f
        /*0002*/ 	.short	(.L_1 - .L_0)
	.align		4
.L_0:
        /*0004*/ 	.word	index@(_Z11stencil_sumPdS_ii)
        /*0008*/ 	.word	0x0000000e


	//----- nvinfo : EIATTR_FRAME_SIZE
	.align		4
.L_1:
        /*000c*/ 	.byte	0x04, 0x11
        /*000e*/ 	.short	(.L_3 - .L_2)
	.align		4
.L_2:
        /*0010*/ 	.word	index@(_Z11stencil_sumPdS_ii)
        /*0014*/ 	.word	0x00000000


	//----- nvinfo : EIATTR_MIN_STACK_SIZE
	.align		4
.L_3:
        /*0018*/ 	.byte	0x04, 0x12
        /*001a*/ 	.short	(.L_5 - .L_4)
	.align		4
.L_4:
        /*001c*/ 	.word	index@(_Z11stencil_sumPdS_ii)
        /*0020*/ 	.word	0x00000000
.L_5:


//--------------------- .nv.compat                --------------------------
	.section	.nv.compat,"",@"SHT_CUDA_COMPAT_INFO"
	.align	4
        /*0000*/ 	.byte	0x02, 0x09, 0x00, 0x00, 0x02, 0x02, 0x01, 0x00, 0x02, 0x05, 0x05, 0x00, 0x03, 0x07, 0x01, 0x01
        /*0010*/ 	.byte	0x02, 0x03, 0x00, 0x00, 0x02, 0x06, 0x01, 0x00, 0x04, 0x0b, 0x08, 0x00, 0x01, 0x00, 0x00, 0x00
        /*0020*/ 	.byte	0x00, 0x00, 0x00, 0x00


//--------------------- .nv.info._Z11stencil_sumPdS_ii --------------------------
	.section	.nv.info._Z11stencil_sumPdS_ii,"",@"SHT_CUDA_INFO"
	.sectionflags	@""
	.align	4


	//----- nvinfo : EIATTR_CUDA_API_VERSION
	.align		4
        /*0000*/ 	.byte	0x04, 0x37
        /*0002*/ 	.short	(.L_7 - .L_6)
.L_6:
        /*0004*/ 	.word	0x00000082


	//----- nvinfo : EIATTR_KPARAM_INFO
	.align		4
.L_7:
        /*0008*/ 	.byte	0x04, 0x17
        /*000a*/ 	.short	(.L_9 - .L_8)
.L_8:
        /*000c*/ 	.word	0x00000000
        /*0010*/ 	.short	0x0003
        /*0012*/ 	.short	0x0014
        /*0014*/ 	.byte	0x00, 0xf0, 0x11, 0x00


	//----- nvinfo : EIATTR_KPARAM_INFO
	.align		4
.L_9:
        /*0018*/ 	.byte	0x04, 0x17
        /*001a*/ 	.short	(.L_11 - .L_10)
.L_10:
        /*001c*/ 	.word	0x00000000
        /*0020*/ 	.short	0x0002
        /*0022*/ 	.short	0x0010
        /*0024*/ 	.byte	0x00, 0xf0, 0x11, 0x00


	//----- nvinfo : EIATTR_KPARAM_INFO
	.align		4
.L_11:
        /*0028*/ 	.byte	0x04, 0x17
        /*002a*/ 	.short	(.L_13 - .L_12)
.L_12:
        /*002c*/ 	.word	0x00000000
        /*0030*/ 	.short	0x0001
        /*0032*/ 	.short	0x0008
        /*0034*/ 	.byte	0x00, 0xf5, 0x21, 0x00


	//----- nvinfo : EIATTR_KPARAM_INFO
	.align		4
.L_13:
        /*0038*/ 	.byte	0x04, 0x17
        /*003a*/ 	.short	(.L_15 - .L_14)
.L_14:
        /*003c*/ 	.word	0x00000000
        /*0040*/ 	.short	0x0000
        /*0042*/ 	.short	0x0000
        /*0044*/ 	.byte	0x00, 0xf5, 0x21, 0x00


	//----- nvinfo : EIATTR_SPARSE_MMA_MASK
	.align		4
.L_15:
        /*0048*/ 	.byte	0x03, 0x50
        /*004a*/ 	.short	0x0000


	//----- nvinfo : EIATTR_MAXREG_COUNT
	.align		4
        /*004c*/ 	.byte	0x03, 0x1b
        /*004e*/ 	.short	0x00ff


	//----- nvinfo : EIATTR_MERCURY_ISA_VERSION
	.align		4
        /*0050*/ 	.byte	0x03, 0x5f
        /*0052*/ 	.short	0x0101


	//----- nvinfo : EIATTR_VRC_CTA_INIT_COUNT
	.align		4
        /*0054*/ 	.byte	0x02, 0x4a
	.zero		1
	.zero		1


	//----- nvinfo : EIATTR_EXIT_INSTR_OFFSETS
	.align		4
        /*0058*/ 	.byte	0x04, 0x1c
        /*005a*/ 	.short	(.L_17 - .L_16)


	//   ....[0]....
.L_16:
        /*005c*/ 	.word	0x00000080


	//   ....[1]....
        /*0060*/ 	.word	0x000003b0


	//----- nvinfo : EIATTR_CBANK_PARAM_SIZE
	.align		4
.L_17:
        /*0064*/ 	.byte	0x03, 0x19
        /*0066*/ 	.short	0x0018


	//----- nvinfo : EIATTR_PARAM_CBANK
	.align		4
        /*0068*/ 	.byte	0x04, 0x0a
        /*006a*/ 	.short	(.L_19 - .L_18)
	.align		4
.L_18:
        /*006c*/ 	.word	index@(.nv.constant0._Z11stencil_sumPdS_ii)
        /*0070*/ 	.short	0x0380
        /*0072*/ 	.short	0x0018


	//----- nvinfo : EIATTR_SW_WAR
	.align		4
.L_19:
        /*0074*/ 	.byte	0x04, 0x36
        /*0076*/ 	.short	(.L_21 - .L_20)
.L_20:
        /*0078*/ 	.word	0x00000008
.L_21:


//--------------------- .nv.callgraph             --------------------------
	.section	.nv.callgraph,"",@"SHT_CUDA_CALLGRAPH"
	.align	4
	.sectionentsize	8
	.align		4
        /*0000*/ 	.word	0x00000000
	.align		4
        /*0004*/ 	.word	0xffffffff
	.align		4
        /*0008*/ 	.word	0x00000000
	.align		4
        /*000c*/ 	.word	0xfffffffe
	.align		4
        /*0010*/ 	.word	0x00000000
	.align		4
        /*0014*/ 	.word	0xfffffffd
	.align		4
        /*0018*/ 	.word	0x00000000
	.align		4
        /*001c*/ 	.word	0xfffffffc


//--------------------- .text._Z11stencil_sumPdS_ii --------------------------
	.section	.text._Z11stencil_sumPdS_ii,"ax",@progbits
	.align	128
        .global         _Z11stencil_sumPdS_ii
        .type           _Z11stencil_sumPdS_ii,@function
        .size           _Z11stencil_sumPdS_ii,(.L_x_1 - _Z11stencil_sumPdS_ii)
        .other          _Z11stencil_sumPdS_ii,@"STO_CUDA_ENTRY STV_DEFAULT"
_Z11stencil_sumPdS_ii:
.text._Z11stencil_sumPdS_ii:
[----:B------:R-:W-:Y:S01]  /*0000*/  LDC R1, c[0x0][0x37c] ;  /* 0x0000df00ff017b82 */ /* 0x000fe20000000800 */
[----:B------:R-:W0:Y:S07]  /*0010*/  S2R R5, SR_TID.X ;  /* 0x0000000000057919 */ /* 0x000e2e0000002100 */
[----:B------:R-:W0:Y:S08]  /*0020*/  S2UR UR4, SR_CTAID.X ;  /* 0x00000000000479c3 */ /* 0x000e300000002500 */
[----:B------:R-:W0:Y:S08]  /*0030*/  LDC R0, c[0x0][0x360] ;  /* 0x0000d800ff007b82 */ /* 0x000e300000000800 */
[----:B------:R-:W1:Y:S01]  /*0040*/  LDC.64 R2, c[0x0][0x390] ;  /* 0x0000e400ff027b82 */ /* 0x000e620000000a00 */
[----:B0-----:R-:W-:-:S02]  /*0050*/  IMAD R0, R0, UR4, R5 ;  /* 0x0000000400007c24 */ /* 0x001fc4000f8e0205 */
[----:B-1----:R-:W-:-:S05]  /*0060*/  IMAD R5, R3, R2, RZ ;  /* 0x0000000203057224 */ /* 0x002fca00078e02ff */
[----:B------:R-:W-:-:S13]  /*0070*/  ISETP.GE.AND P0, PT, R0, R5, PT ;  /* 0x000000050000720c */ /* 0x000fda0003f06270 */
[----:B------:R-:W-:Y:S05]  /*0080*/  @P0 EXIT ;  /* 0x000000000000094d */ /* 0x000fea0003800000 */
[----:B------:R-:W-:Y:S01]  /*0090*/  IABS R7, R3 ;  /* 0x0000000300077213 */ /* 0x000fe20000000000 */
[----:B------:R-:W0:Y:S01]  /*00a0*/  LDCU.64 UR6, c[0x0][0x380] ;  /* 0x00007000ff0677ac */ /* 0x000e220008000a00 */
[----:B------:R-:W-:Y:S02]  /*00b0*/  IADD3 R11, PT, PT, R3, 0x2, RZ ;  /* 0x00000002030b7810 */ /* 0x000fe40007ffe0ff */
[----:B------:R-:W1:Y:S01]  /*00c0*/  I2F.RP R2, R7 ;  /* 0x0000000700027306 */ /* 0x000e620000209400 */
[----:B------:R-:W2:Y:S07]  /*00d0*/  LDCU.64 UR4, c[0x0][0x358] ;  /* 0x00006b00ff0477ac */ /* 0x000eae0008000a00 */
[----:B-1----:R-:W1:Y:S02]  /*00e0*/  MUFU.RCP R2, R2 ;  /* 0x0000000200027308 */ /* 0x002e640000001000 */
[----:B-1----:R-:W-:-:S06]  /*00f0*/  VIADD R4, R2, 0xffffffe ;  /* 0x0ffffffe02047836 */ /* 0x002fcc0000000000 */
[----:B------:R1:W3:Y:S02]  /*0100*/  F2I.FTZ.U32.TRUNC.NTZ R5, R4 ;  /* 0x0000000400057305 */ /* 0x0002e4000021f000 */
[----:B-1----:R-:W-:Y:S02]  /*0110*/  HFMA2 R4, -RZ, RZ, 0, 0 ;  /* 0x00000000ff047431 */ /* 0x002fe400000001ff */
[----:B---3--:R-:W-:-:S04]  /*0120*/  IMAD.MOV R6, RZ, RZ, -R5 ;  /* 0x000000ffff067224 */ /* 0x008fc800078e0a05 */
[----:B------:R-:W-:Y:S01]  /*0130*/  IMAD R9, R6, R7, RZ ;  /* 0x0000000706097224 */ /* 0x000fe200078e02ff */
[----:B------:R-:W-:-:S03]  /*0140*/  IABS R6, R0 ;  /* 0x0000000000067213 */ /* 0x000fc60000000000 */
[----:B------:R-:W-:-:S06]  /*0150*/  IMAD.HI.U32 R5, R5, R9, R4 ;  /* 0x0000000905057227 */ /* 0x000fcc00078e0004 */
[----:B------:R-:W-:-:S04]  /*0160*/  IMAD.HI.U32 R5, R5, R6, RZ ;  /* 0x0000000605057227 */ /* 0x000fc800078e00ff */
[----:B------:R-:W-:-:S04]  /*0170*/  IMAD.MOV R2, RZ, RZ, -R5 ;  /* 0x000000ffff027224 */ /* 0x000fc800078e0a05 */
[----:B------:R-:W-:-:S05]  /*0180*/  IMAD R2, R7, R2, R6 ;  /* 0x0000000207027224 */ /* 0x000fca00078e0206 */
[----:B------:R-:W-:-:S13]  /*0190*/  ISETP.GT.U32.AND P2, PT, R7, R2, PT ;  /* 0x000000020700720c */ /* 0x000fda0003f44070 */
[-C--:B------:R-:W-:Y:S01]  /*01a0*/  @!P2 IADD3 R2, PT, PT, R2, -R7.reuse, RZ ;  /* 0x800000070202a210 */ /* 0x080fe20007ffe0ff */
[----:B------:R-:W-:Y:S01]  /*01b0*/  @!P2 VIADD R5, R5, 0x1 ;  /* 0x000000010505a836 */ /* 0x000fe20000000000 */
[----:B------:R-:W-:Y:S02]  /*01c0*/  ISETP.NE.AND P2, PT, R3, RZ, PT ;  /* 0x000000ff0300720c */ /* 0x000fe40003f45270 */
[----:B------:R-:W-:Y:S02]  /*01d0*/  ISETP.GE.U32.AND P0, PT, R2, R7, PT ;  /* 0x000000070200720c */ /* 0x000fe40003f06070 */
[----:B------:R-:W-:Y:S02]  /*01e0*/  LOP3.LUT R2, R0, R3, RZ, 0x3c, !PT ;  /* 0x0000000300027212 */ /* 0x000fe400078e3cff */
[----:B------:R-:W-:Y:S02]  /*01f0*/  SHF.R.S32.HI R7, RZ, 0x1f, R11 ;  /* 0x0000001fff077819 */ /* 0x000fe4000001140b */
[----:B------:R-:W-:-:S07]  /*0200*/  ISETP.GE.AND P1, PT, R2, RZ, PT ;  /* 0x000000ff0200720c */ /* 0x000fce0003f26270 */
[----:B------:R-:W-:-:S05]  /*0210*/  @P0 IADD3 R5, PT, PT, R5, 0x1, RZ ;  /* 0x0000000105050810 */ /* 0x000fca0007ffe0ff */
[----:B------:R-:W-:Y:S02]  /*0220*/  IMAD.MOV.U32 R2, RZ, RZ, R5 ;  /* 0x000000ffff027224 */ /* 0x000fe400078e0005 */
[----:B------:R-:W1:Y:S03]  /*0230*/  LDC.64 R4, c[0x0][0x380] ;  /* 0x0000e000ff047b82 */ /* 0x000e660000000a00 */
[----:B------:R-:W-:Y:S02]  /*0240*/  @!P1 IADD3 R2, PT, PT, -R2, RZ, RZ ;  /* 0x000000ff02029210 */ /* 0x000fe40007ffe1ff */
[----:B------:R-:W-:-:S05]  /*0250*/  @!P2 LOP3.LUT R2, RZ, R3, RZ, 0x33, !PT ;  /* 0x00000003ff02a212 */ /* 0x000fca00078e33ff */
[----:B------:R-:W-:-:S04]  /*0260*/  IMAD.MOV R6, RZ, RZ, -R2 ;  /* 0x000000ffff067224 */ /* 0x000fc800078e0a02 */
[----:B------:R-:W-:Y:S02]  /*0270*/  IMAD R3, R3, R6, R0 ;  /* 0x0000000603037224 */ /* 0x000fe400078e0200 */
[----:B------:R-:W-:-:S04]  /*0280*/  IMAD R0, R2, R11, R11 ;  /* 0x0000000b02007224 */ /* 0x000fc800078e020b */
[----:B------:R-:W-:-:S04]  /*0290*/  IMAD.IADD R0, R0, 0x1, R3 ;  /* 0x0000000100007824 */ /* 0x000fc800078e0203 */
[----:B-1----:R-:W-:Y:S01]  /*02a0*/  IMAD.WIDE R2, R0, 0x8, R4 ;  /* 0x0000000800027825 */ /* 0x002fe200078e0204 */
[----:B------:R-:W-:-:S04]  /*02b0*/  IADD3 R9, P0, PT, -R11, R0, RZ ;  /* 0x000000000b097210 */ /* 0x000fc80007f1e1ff */
[----:B------:R-:W-:Y:S01]  /*02c0*/  LEA.HI.X.SX32 R10, R0, ~R7, 0x1, P0 ;  /* 0x80000007000a7211 */ /* 0x000fe200000f0eff */
[----:B--2---:R-:W2:Y:S01]  /*02d0*/  LDG.E.64 R4, desc[UR4][R2.64] ;  /* 0x0000000402047981 */ /* 0x004ea2000c1e1b00 */
[----:B0-----:R-:W-:-:S03]  /*02e0*/  LEA R8, P0, R9, UR6, 0x3 ;  /* 0x0000000609087c11 */ /* 0x001fc6000f8018ff */
[----:B------:R-:W2:Y:S01]  /*02f0*/  LDG.E.64 R6, desc[UR4][R2.64+0x10] ;  /* 0x0000100402067981 */ /* 0x000ea2000c1e1b00 */
[----:B------:R-:W-:Y:S01]  /*0300*/  LEA.HI.X R9, R9, UR7, R10, 0x3, P0 ;  /* 0x0000000709097c11 */ /* 0x000fe200080f1c0a */
[----:B------:R-:W-:-:S05]  /*0310*/  IMAD.WIDE R10, R11, 0x8, R2 ;  /* 0x000000080b0a7825 */ /* 0x000fca00078e0202 */
[----:B------:R-:W3:Y:S04]  /*0320*/  LDG.E.64 R8, desc[UR4][R8.64+0x8] ;  /* 0x0000080408087981 */ /* 0x000ee8000c1e1b00 */
[----:B------:R-:W4:Y:S01]  /*0330*/  LDG.E.64 R10, desc[UR4][R10.64+0x8] ;  /* 0x000008040a0a7981 */ /* 0x000f22000c1e1b00 */
[----:B--2---:R-:W-:Y:S01]  /*0340*/  DADD R4, R4, R6 ;  /* 0x0000000004047229 */ /* 0x004fe20000000006 */
[----:B------:R-:W0:Y:S07]  /*0350*/  LDC.64 R6, c[0x0][0x388] ;  /* 0x0000e200ff067b82 */ /* 0x000e2e0000000a00 */
[----:B---3--:R-:W-:-:S08]  /*0360*/  DADD R4, R4, R8 ;  /* 0x0000000004047229 */ /* 0x008fd00000000008 */
[----:B----4-:R-:W-:-:S08]  /*0370*/  DADD R4, R4, R10 ;  /* 0x0000000004047229 */ /* 0x010fd0000000000a */
[----:B------:R-:W-:Y:S01]  /*0380*/  DMUL R4, R4, 0.25 ;  /* 0x3fd0000004047828 */ /* 0x000fe20000000000 */
[----:B0-----:R-:W-:-:S06]  /*0390*/  IMAD.WIDE R6, R0, 0x8, R6 ;  /* 0x0000000800067825 */ /* 0x001fcc00078e0206 */
[----:B------:R-:W-:Y:S01]  /*03a0*/  STG.E.64 desc[UR4][R6.64+0x8], R4 ;  /* 0x0000080406007986 */ /* 0x000fe2000c101b04 */
[----:B------:R-:W-:Y:S05]  /*03b0*/  EXIT ;  /* 0x000000000000794d */ /* 0x000fea0003800000 */
.L_x_0:
[----:B------:R-:W-:-:S00]  /*03c0*/  BRA `(.L_x_0) ;  /* 0xfffffffc00fc7947 */ /* 0x000fc0000383ffff */
[----:B------:R-:W-:-:S00]  /*03d0*/  NOP ;  /* 0x0000000000007918 */ /* 0x000fc00000000000 */
        /* <DEDUP_REMOVED lines=10> */
.L_x_1:


//--------------------- .nv.shared.reserved.0     --------------------------
	.section	.nv.shared.reserved.0,"aw",@nobits
	.weak		__nv_reservedSMEM_offset_0_alias
	.size		__nv_reservedSMEM_offset_0_alias, 0, 64
	.other		__nv_reservedSMEM_offset_0_alias,@"STO_CUDA_RESERVED_SHARED STV_DEFAULT"
__nv_reservedSMEM_offset_0_alias:
	.zero		0
	.zero		64


//--------------------- .nv.constant0._Z11stencil_sumPdS_ii --------------------------
	.section	.nv.constant0._Z11stencil_sumPdS_ii,"a",@progbits
	.sectionflags	@""
	.align	4
.nv.constant0._Z11stencil_sumPdS_ii:
	.zero		920


//--------------------- SYMBOLS --------------------------

	.type		.nv.reservedSmem.offset0,@object
	.size		.nv.reservedSmem.offset0,0x4
